//
// Generated by NVIDIA NVVM Compiler
//
// Compiler Build ID: CL-36424714
// Cuda compilation tools, release 13.0, V13.0.88
// Based on NVVM 20.0.0
//

.version 9.0
.target sm_100
.address_size 64

	// .globl	VecAdd

.visible .entry VecAdd(
	.param .u64 .ptr .align 1 VecAdd_param_0,
	.param .u64 .ptr .align 1 VecAdd_param_1,
	.param .u64 .ptr .align 1 VecAdd_param_2,
	.param .u32 VecAdd_param_3
)
{
	.reg .pred 	%p<2>;
	.reg .b32 	%r<6>;
	.reg .b32 	%f<4>;
	.reg .b64 	%rd<11>;

	ld.param.u64 	%rd1, [VecAdd_param_0];
	ld.param.u64 	%rd2, [VecAdd_param_1];
	ld.param.u64 	%rd3, [VecAdd_param_2];
	ld.param.u32 	%r2, [VecAdd_param_3];
	mov.u32 	%r3, %ntid.x;
	mov.u32 	%r4, %ctaid.x;
	mov.u32 	%r5, %tid.x;
	mad.lo.s32 	%r1, %r3, %r4, %r5;
	setp.ge.u32 	%p1, %r1, %r2;
	@%p1 bra 	$L__BB0_2;
	cvta.to.global.u64 	%rd4, %rd1;
	cvta.to.global.u64 	%rd5, %rd2;
	cvta.to.global.u64 	%rd6, %rd3;
	mul.wide.u32 	%rd7, %r1, 4;
	add.s64 	%rd8, %rd4, %rd7;
	ld.global.f32 	%f1, [%rd8];
	add.s64 	%rd9, %rd5, %rd7;
	ld.global.f32 	%f2, [%rd9];
	add.f32 	%f3, %f1, %f2;
	add.s64 	%rd10, %rd6, %rd7;
	st.global.f32 	[%rd10], %f3;
$L__BB0_2:
	ret;

}


// ===== COMPILED SASS (sm_100) =====

	.target	sm_100

	.elftype	@"ET_EXEC"


//--------------------- .note.nv.tkinfo           --------------------------
	.section	.note.nv.tkinfo,"",@"SHT_NOTE"
	.sectionflags	@"SHF_NOTE_NV_TKINFO"
	.tkinfo
        /*0018*/ 	.word	0x00000002
        /*0030*/ 	.string	""
        /*0030*/ 	.string	"ptxas"
        /*0030*/ 	.string	"Cuda compilation tools, release 13.0, V13.0.88"
        /*0030*/ 	.string	"Build cuda_13.0.r13.0/compiler.36424714_0"
        /*0030*/ 	.string	"-arch sm_100 -m 64 "



//--------------------- .note.nv.cuinfo           --------------------------
	.section	.note.nv.cuinfo,"",@"SHT_NOTE"
	.sectionflags	@"SHF_NOTE_NV_CUINFO"
        /*0018*/ 	.short	0x0002
        /*001a*/ 	.short	0x0064
        /*001c*/ 	.short	0x0082
	.zero		2


//--------------------- .nv.info                  --------------------------
	.section	.nv.info,"",@"SHT_CUDA_INFO"
	.align	4


	//----- nvinfo : EIATTR_REGCOUNT
	.align		4
        /*0000*/ 	.byte	0x04, 0x2f
        /*0002*/ 	.short	(.L_1 - .L_0)
	.align		4
.L_0:
        /*0004*/ 	.word	index@(VecAdd)
        /*0008*/ 	.word	0x0000000c


	//----- nvinfo : EIATTR_FRAME_SIZE
	.align		4
.L_1:
        /*000c*/ 	.byte	0x04, 0x11
        /*000e*/ 	.short	(.L_3 - .L_2)
	.align		4
.L_2:
        /*0010*/ 	.word	index@(VecAdd)
        /*0014*/ 	.word	0x00000000


	//----- nvinfo : EIATTR_MIN_STACK_SIZE
	.align		4
.L_3:
        /*0018*/ 	.byte	0x04, 0x12
        /*001a*/ 	.short	(.L_5 - .L_4)
	.align		4
.L_4:
        /*001c*/ 	.word	index@(VecAdd)
        /*0020*/ 	.word	0x00000000
.L_5:


//--------------------- .nv.compat                --------------------------
	.section	.nv.compat,"",@"SHT_CUDA_COMPAT_INFO"
	.align	4
        /*0000*/ 	.byte	0x02, 0x09, 0x00, 0x00, 0x02, 0x02, 0x01, 0x00, 0x02, 0x05, 0x05, 0x00, 0x03, 0x07, 0x01, 0x01
        /*0010*/ 	.byte	0x02, 0x03, 0x00, 0x00, 0x02, 0x06, 0x01, 0x00, 0x04, 0x0b, 0x08, 0x00, 0x09, 0x00, 0x00, 0x00
        /*0020*/ 	.byte	0x00, 0x00, 0x00, 0x00


//--------------------- .nv.info.VecAdd           --------------------------
	.section	.nv.info.VecAdd,"",@"SHT_CUDA_INFO"
	.sectionflags	@""
	.align	4


	//----- nvinfo : EIATTR_CUDA_API_VERSION
	.align		4
        /*0000*/ 	.byte	0x04, 0x37
        /*0002*/ 	.short	(.L_7 - .L_6)
.L_6:
        /*0004*/ 	.word	0x00000082


	//----- nvinfo : EIATTR_KPARAM_INFO
	.align		4
.L_7:
        /*0008*/ 	.byte	0x04, 0x17
        /*000a*/ 	.short	(.L_9 - .L_8)
.L_8:
        /*000c*/ 	.word	0x00000000
        /*0010*/ 	.short	0x0003
        /*0012*/ 	.short	0x0018
        /*0014*/ 	.byte	0x00, 0xf0, 0x11, 0x00


	//----- nvinfo : EIATTR_KPARAM_INFO
	.align		4
.L_9:
        /*0018*/ 	.byte	0x04, 0x17
        /*001a*/ 	.short	(.L_11 - .L_10)
.L_10:
        /*001c*/ 	.word	0x00000000
        /*0020*/ 	.short	0x0002
        /*0022*/ 	.short	0x0010
        /*0024*/ 	.byte	0x00, 0xf5, 0x21, 0x00


	//----- nvinfo : EIATTR_KPARAM_INFO
	.align		4
.L_11:
        /*0028*/ 	.byte	0x04, 0x17
        /*002a*/ 	.short	(.L_13 - .L_12)
.L_12:
        /*002c*/ 	.word	0x00000000
        /*0030*/ 	.short	0x0001
        /*0032*/ 	.short	0x0008
        /*0034*/ 	.byte	0x00, 0xf5, 0x21, 0x00


	//----- nvinfo : EIATTR_KPARAM_INFO
	.align		4
.L_13:
        /*0038*/ 	.byte	0x04, 0x17
        /*003a*/ 	.short	(.L_15 - .L_14)
.L_14:
        /*003c*/ 	.word	0x00000000
        /*0040*/ 	.short	0x0000
        /*0042*/ 	.short	0x0000
        /*0044*/ 	.byte	0x00, 0xf5, 0x21, 0x00


	//----- nvinfo : EIATTR_SPARSE_MMA_MASK
	.align		4
.L_15:
        /*0048*/ 	.byte	0x03, 0x50
        /*004a*/ 	.short	0x0000


	//----- nvinfo : EIATTR_MAXREG_COUNT
	.align		4
        /*004c*/ 	.byte	0x03, 0x1b
        /*004e*/ 	.short	0x00ff


	//----- nvinfo : EIATTR_MERCURY_ISA_VERSION
	.align		4
        /*0050*/ 	.byte	0x03, 0x5f
        /*0052*/ 	.short	0x0101


	//----- nvinfo : EIATTR_VRC_CTA_INIT_COUNT
	.align		4
        /*0054*/ 	.byte	0x02, 0x4a
	.zero		1
	.zero		1


	//----- nvinfo : EIATTR_EXIT_INSTR_OFFSETS
	.align		4
        /*0058*/ 	.byte	0x04, 0x1c
        /*005a*/ 	.short	(.L_17 - .L_16)


	//   ....[0]....
.L_16:
        /*005c*/ 	.word	0x00000070


	//   ....[1]....
        /*0060*/ 	.word	0x00000130


	//----- nvinfo : EIATTR_CBANK_PARAM_SIZE
	.align		4
.L_17:
        /*0064*/ 	.byte	0x03, 0x19
        /*0066*/ 	.short	0x001c


	//----- nvinfo : EIATTR_PARAM_CBANK
	.align		4
        /*0068*/ 	.byte	0x04, 0x0a
        /*006a*/ 	.short	(.L_19 - .L_18)
	.align		4
.L_18:
        /*006c*/ 	.word	index@(.nv.constant0.VecAdd)
        /*0070*/ 	.short	0x0380
        /*0072*/ 	.short	0x001c


	//----- nvinfo : EIATTR_SW_WAR
	.align		4
.L_19:
        /*0074*/ 	.byte	0x04, 0x36
        /*0076*/ 	.short	(.L_21 - .L_20)
.L_20:
        /*0078*/ 	.word	0x00000008
.L_21:


//--------------------- .nv.callgraph             --------------------------
	.section	.nv.callgraph,"",@"SHT_CUDA_CALLGRAPH"
	.align	4
	.sectionentsize	8
	.align		4
        /*0000*/ 	.word	0x00000000
	.align		4
        /*0004*/ 	.word	0xffffffff
	.align		4
        /*0008*/ 	.word	0x00000000
	.align		4
        /*000c*/ 	.word	0xfffffffe
	.align		4
        /*0010*/ 	.word	0x00000000
	.align		4
        /*0014*/ 	.word	0xfffffffd
	.align		4
        /*0018*/ 	.word	0x00000000
	.align		4
        /*001c*/ 	.word	0xfffffffc


//--------------------- .text.VecAdd              --------------------------
	.section	.text.VecAdd,"ax",@progbits
	.align	128
        .global         VecAdd
        .type           VecAdd,@function
        .size           VecAdd,(.L_x_1 - VecAdd)
        .other          VecAdd,@"STO_CUDA_ENTRY STV_DEFAULT"
VecAdd:
.text.VecAdd:
[----:B------:R-:W-:Y:S01]  /*0000*/  LDC R1, c[0x0][0x37c] ;  /* 0x0000df00ff017b82 */ /* 0x000fe20000000800 */
[----:B------:R-:W0:Y:S01]  /*0010*/  S2R R9, SR_CTAID.X ;  /* 0x0000000000097919 */ /* 0x000e220000002500 */
[----:B------:R-:W0:Y:S01]  /*0020*/  LDCU UR4, c[0x0][0x360] ;  /* 0x00006c00ff0477ac */ /* 0x000e220008000800 */
[----:B------:R-:W0:Y:S01]  /*0030*/  S2R R0, SR_TID.X ;  /* 0x0000000000007919 */ /* 0x000e220000002100 */
[----:B------:R-:W1:Y:S01]  /*0040*/  LDCU UR5, c[0x0][0x398] ;  /* 0x00007300ff0577ac */ /* 0x000e620008000800 */
[----:B0-----:R-:W-:-:S05]  /*0050*/  IMAD R9, R9, UR4, R0 ;  /* 0x0000000409097c24 */ /* 0x001fca000f8e0200 */
[----:B-1----:R-:W-:-:S13]  /*0060*/  ISETP.GE.U32.AND P0, PT, R9, UR5, PT ;  /* 0x0000000509007c0c */ /* 0x002fda000bf06070 */
[----:B------:R-:W-:Y:S05]  /*0070*/  @P0 EXIT ;  /* 0x000000000000094d */ /* 0x000fea0003800000 */
[----:B------:R-:W0:Y:S01]  /*0080*/  LDC.64 R2, c[0x0][0x380] ;  /* 0x0000e000ff027b82 */ /* 0x000e220000000a00 */
[----:B------:R-:W1:Y:S07]  /*0090*/  LDCU.64 UR4, c[0x0][0x358] ;  /* 0x00006b00ff0477ac */ /* 0x000e6e0008000a00 */
[----:B------:R-:W2:Y:S08]  /*00a0*/  LDC.64 R4, c[0x0][0x388] ;  /* 0x0000e200ff047b82 */ /* 0x000eb00000000a00 */
[----:B------:R-:W3:Y:S01]  /*00b0*/  LDC.64 R6, c[0x0][0x390] ;  /* 0x0000e400ff067b82 */ /* 0x000ee20000000a00 */
[----:B0-----:R-:W-:-:S06]  /*00c0*/  IMAD.WIDE.U32 R2, R9, 0x4, R2 ;  /* 0x0000000409027825 */ /* 0x001fcc00078e0002 */
[----:B-1----:R-:W4:Y:S01]  /*00d0*/  LDG.E R2, desc[UR4][R2.64] ;  /* 0x0000000402027981 */ /* 0x002f22000c1e1900 */
[----:B--2---:R-:W-:-:S06]  /*00e0*/  IMAD.WIDE.U32 R4, R9, 0x4, R4 ;  /* 0x0000000409047825 */ /* 0x004fcc00078e0004 */
[----:B------:R-:W4:Y:S01]  /*00f0*/  LDG.E R5, desc[UR4][R4.64] ;  /* 0x0000000404057981 */ /* 0x000f22000c1e1900 */
[----:B---3--:R-:W-:-:S04]  /*0100*/  IMAD.WIDE.U32 R6, R9, 0x4, R6 ;  /* 0x0000000409067825 */ /* 0x008fc800078e0006 */
[----:B----4-:R-:W-:-:S05]  /*0110*/  FADD R9, R2, R5 ;  /* 0x0000000502097221 */ /* 0x010fca0000000000 */
[----:B------:R-:W-:Y:S01]  /*0120*/  STG.E desc[UR4][R6.64], R9 ;  /* 0x0000000906007986 */ /* 0x000fe2000c101904 */
[----:B------:R-:W-:Y:S05]  /*0130*/  EXIT ;  /* 0x000000000000794d */ /* 0x000fea0003800000 */
.L_x_0:
[----:B------:R-:W-:-:S00]  /*0140*/  BRA `(.L_x_0) ;  /* 0xfffffffc00fc7947 */ /* 0x000fc0000383ffff */
[----:B------:R-:W-:-:S00]  /*0150*/  NOP ;  /* 0x0000000000007918 */ /* 0x000fc00000000000 */
        /* <DEDUP_REMOVED lines=10> */
.L_x_1:


//--------------------- .nv.shared.reserved.0     --------------------------
	.section	.nv.shared.reserved.0,"aw",@nobits
	.weak		__nv_reservedSMEM_offset_0_alias
	.size		__nv_reservedSMEM_offset_0_alias, 0, 64
	.other		__nv_reservedSMEM_offset_0_alias,@"STO_CUDA_RESERVED_SHARED STV_DEFAULT"
__nv_reservedSMEM_offset_0_alias:
	.zero		0
	.zero		64


//--------------------- .nv.constant0.VecAdd      --------------------------
	.section	.nv.constant0.VecAdd,"a",@progbits
	.sectionflags	@""
	.align	4
.nv.constant0.VecAdd:
	.zero		924


//--------------------- SYMBOLS --------------------------

	.type		.nv.reservedSmem.offset0,@object
	.size		.nv.reservedSmem.offset0,0x4
